	.headerflags	@"EF_CUDA_TEXMODE_UNIFIED EF_CUDA_64BIT_ADDRESS EF_CUDA_ACCELERATORS EF_CUDA_SM90 EF_CUDA_VIRTUAL_SM(EF_CUDA_SM90)"
	.elftype	@"ET_EXEC"


//--------------------- .nv.info                  --------------------------
	.section	.nv.info,"",@"SHT_CUDA_INFO"
	.align	4


	//----- nvinfo : EIATTR_REGCOUNT
	.align		4
        /*0000*/ 	.byte	0x04, 0x2f
        /*0002*/ 	.short	(.L_1 - .L_0)
	.align		4
.L_0:
        /*0004*/ 	.word	index@(triton_poi_fused_convolution_0)
        /*0008*/ 	.word	0x00000020


	//----- nvinfo : EIATTR_MIN_STACK_SIZE
	.align		4
.L_1:
        /*000c*/ 	.byte	0x04, 0x12
        /*000e*/ 	.short	(.L_3 - .L_2)
	.align		4
.L_2:
        /*0010*/ 	.word	index@(triton_poi_fused_convolution_0)
        /*0014*/ 	.word	0x00000000


	//----- nvinfo : EIATTR_FRAME_SIZE
	.align		4
.L_3:
        /*0018*/ 	.byte	0x04, 0x11
        /*001a*/ 	.short	(.L_5 - .L_4)
	.align		4
.L_4:
        /*001c*/ 	.word	index@(triton_poi_fused_convolution_0)
        /*0020*/ 	.word	0x00000000


	//----- nvinfo : EIATTR_MIN_STACK_SIZE
	.align		4
.L_5:
        /*0024*/ 	.byte	0x04, 0x12
        /*0026*/ 	.short	(.L_7 - .L_6)
	.align		4
.L_6:
        /*0028*/ 	.word	index@(triton_poi_fused_convolution_0)
        /*002c*/ 	.word	0x00000000
.L_7:


//--------------------- .nv.info.triton_poi_fused_convolution_0 --------------------------
	.section	.nv.info.triton_poi_fused_convolution_0,"",@"SHT_CUDA_INFO"
	.sectionflags	@""
	.align	4


	//----- nvinfo : EIATTR_CUDA_API_VERSION
	.align		4
        /*0000*/ 	.byte	0x04, 0x37
        /*0002*/ 	.short	(.L_9 - .L_8)
.L_8:
        /*0004*/ 	.word	0x0000007c


	//----- nvinfo : EIATTR_KPARAM_INFO
	.align		4
.L_9:
        /*0008*/ 	.byte	0x04, 0x17
        /*000a*/ 	.short	(.L_11 - .L_10)
.L_10:
        /*000c*/ 	.word	0x00000000
        /*0010*/ 	.short	0x0003
        /*0012*/ 	.short	0x0014
        /*0014*/ 	.byte	0x00, 0xf0, 0x11, 0x00


	//----- nvinfo : EIATTR_KPARAM_INFO
	.align		4
.L_11:
        /*0018*/ 	.byte	0x04, 0x17
        /*001a*/ 	.short	(.L_13 - .L_12)
.L_12:
        /*001c*/ 	.word	0x00000000
        /*0020*/ 	.short	0x0002
        /*0022*/ 	.short	0x0010
        /*0024*/ 	.byte	0x00, 0xf0, 0x11, 0x00


	//----- nvinfo : EIATTR_KPARAM_INFO
	.align		4
.L_13:
        /*0028*/ 	.byte	0x04, 0x17
        /*002a*/ 	.short	(.L_15 - .L_14)
.L_14:
        /*002c*/ 	.word	0x00000000
        /*0030*/ 	.short	0x0001
        /*0032*/ 	.short	0x0008
        /*0034*/ 	.byte	0x00, 0xf4, 0x21, 0x00


	//----- nvinfo : EIATTR_KPARAM_INFO
	.align		4
.L_15:
        /*0038*/ 	.byte	0x04, 0x17
        /*003a*/ 	.short	(.L_17 - .L_16)
.L_16:
        /*003c*/ 	.word	0x00000000
        /*0040*/ 	.short	0x0000
        /*0042*/ 	.short	0x0000
        /*0044*/ 	.byte	0x00, 0xf4, 0x21, 0x00


	//----- nvinfo : EIATTR_SPARSE_MMA_MASK
	.align		4
.L_17:
        /*0048*/ 	.byte	0x03, 0x50
        /*004a*/ 	.short	0x0000


	//----- nvinfo : EIATTR_MAXREG_COUNT
	.align		4
        /*004c*/ 	.byte	0x03, 0x1b
        /*004e*/ 	.short	0x00ff


	//----- nvinfo : EIATTR_EXIT_INSTR_OFFSETS
	.align		4
        /*0050*/ 	.byte	0x04, 0x1c
        /*0052*/ 	.short	(.L_19 - .L_18)


	//   ....[0]....
.L_18:
        /*0054*/ 	.word	0x00000770


	//   ....[1]....
        /*0058*/ 	.word	0x00000790


	//----- nvinfo : EIATTR_REQNTID
	.align		4
.L_19:
        /*005c*/ 	.byte	0x04, 0x10
        /*005e*/ 	.short	(.L_21 - .L_20)
.L_20:
        /*0060*/ 	.word	0x00000080
        /*0064*/ 	.word	0x00000001
        /*0068*/ 	.word	0x00000001


	//----- nvinfo : EIATTR_CBANK_PARAM_SIZE
	.align		4
.L_21:
        /*006c*/ 	.byte	0x03, 0x19
        /*006e*/ 	.short	0x0018


	//----- nvinfo : EIATTR_PARAM_CBANK
	.align		4
        /*0070*/ 	.byte	0x04, 0x0a
        /*0072*/ 	.short	(.L_23 - .L_22)
	.align		4
.L_22:
        /*0074*/ 	.word	index@(.nv.constant0.triton_poi_fused_convolution_0)
        /*0078*/ 	.short	0x0210
        /*007a*/ 	.short	0x0018


	//----- nvinfo : EIATTR_SW_WAR
	.align		4
.L_23:
        /*007c*/ 	.byte	0x04, 0x36
        /*007e*/ 	.short	(.L_25 - .L_24)
.L_24:
        /*0080*/ 	.word	0x00000008
.L_25:


//--------------------- .nv.callgraph             --------------------------
	.section	.nv.callgraph,"",@"SHT_CUDA_CALLGRAPH"
	.align	4
	.sectionentsize	8
	.align		4
        /*0000*/ 	.word	0x00000000
	.align		4
        /*0004*/ 	.word	0xffffffff
	.align		4
        /*0008*/ 	.word	0x00000000
	.align		4
        /*000c*/ 	.word	0xfffffffe
	.align		4
        /*0010*/ 	.word	0x00000000
	.align		4
        /*0014*/ 	.word	0xfffffffd
	.align		4
        /*0018*/ 	.word	0x00000000
	.align		4
        /*001c*/ 	.word	0xfffffffc


//--------------------- .text.triton_poi_fused_convolution_0 --------------------------
	.section	.text.triton_poi_fused_convolution_0,"ax",@progbits
	.align	128
        .global         triton_poi_fused_convolution_0
        .type           triton_poi_fused_convolution_0,@function
        .size           triton_poi_fused_convolution_0,(.L_x_1 - triton_poi_fused_convolution_0)
        .other          triton_poi_fused_convolution_0,@"STO_CUDA_ENTRY STV_DEFAULT"
triton_poi_fused_convolution_0:
.text.triton_poi_fused_convolution_0:
[----:B------:R-:W0:Y:S01]  /*0000*/  LDC R1, c[0x0][0x28] ;  /* 0x00000a00ff017b82 */ /* 0x000e220000000800 */
[----:B------:R-:W1:Y:S07]  /*0010*/  S2R R10, SR_TID.X ;  /* 0x00000000000a7919 */ /* 0x000e6e0000002100 */
[----:B------:R-:W2:Y:S01]  /*0020*/  S2UR UR4, SR_CTAID.Y ;  /* 0x00000000000479c3 */ /* 0x000ea20000002600 */
[----:B------:R-:W-:Y:S01]  /*0030*/  HFMA2.MMA R0, -RZ, RZ, 0, 0 ;  /* 0x00000000ff007435 */ /* 0x000fe200000001ff */
[----:B------:R-:W3:Y:S06]  /*0040*/  S2R R3, SR_CTAID.X ;  /* 0x0000000000037919 */ /* 0x000eec0000002500 */
[----:B------:R-:W4:Y:S01]  /*0050*/  LDC.64 R12, c[0x0][0x210] ;  /* 0x00008400ff0c7b82 */ /* 0x000f220000000a00 */
[----:B--2---:R-:W-:Y:S01]  /*0060*/  USHF.L.U32 UR4, UR4, 0x6, URZ ;  /* 0x0000000604047899 */ /* 0x004fe2000800063f */
[----:B-1----:R-:W-:-:S02]  /*0070*/  SHF.R.U32.HI R19, RZ, 0x4, R10 ;  /* 0x00000004ff137819 */ /* 0x002fc4000001160a */
[----:B------:R-:W-:Y:S02]  /*0080*/  LOP3.LUT R10, R10, 0xf, RZ, 0xc0, !PT ;  /* 0x0000000f0a0a7812 */ /* 0x000fe400078ec0ff */
[----:B------:R-:W-:Y:S02]  /*0090*/  SGXT.U32 R19, R19, 0x3 ;  /* 0x000000031313781a */ /* 0x000fe40000000000 */
[----:B---3--:R-:W-:Y:S02]  /*00a0*/  LEA R10, R3, R10, 0x4 ;  /* 0x0000000a030a7211 */ /* 0x008fe400078e20ff */
[----:B------:R-:W-:Y:S01]  /*00b0*/  LOP3.LUT R19, R19, UR4, RZ, 0xfc, !PT ;  /* 0x0000000413137c12 */ /* 0x000fe2000f8efcff */
[----:B------:R-:W-:Y:S01]  /*00c0*/  ULDC.64 UR4, c[0x0][0x208] ;  /* 0x0000820000047ab9 */ /* 0x000fe20000000a00 */
[----:B------:R-:W-:-:S03]  /*00d0*/  ISETP.GE.AND P0, PT, R10, 0x9, PT ;  /* 0x000000090a00780c */ /* 0x000fc60003f06270 */
[C---:B------:R-:W-:Y:S01]  /*00e0*/  IMAD R21, R19.reuse, 0x9, R10 ;  /* 0x0000000913157824 */ /* 0x040fe200078e020a */
[----:B------:R-:W-:-:S03]  /*00f0*/  ISETP.LT.AND P1, PT, R19, 0xc0, !P0 ;  /* 0x000000c01300780c */ /* 0x000fc60004721270 */
[----:B----4-:R-:W-:Y:S01]  /*0100*/  IMAD.WIDE R14, R21, 0x4, R12 ;  /* 0x00000004150e7825 */ /* 0x010fe200078e020c */
[C---:B------:R-:W-:Y:S02]  /*0110*/  LOP3.LUT R4, R19.reuse, 0x8, RZ, 0xfc, !PT ;  /* 0x0000000813047812 */ /* 0x040fe400078efcff */
[C---:B------:R-:W-:Y:S02]  /*0120*/  LOP3.LUT R11, R19.reuse, 0x18, RZ, 0xfc, !PT ;  /* 0x00000018130b7812 */ /* 0x040fe400078efcff */
[C---:B------:R-:W-:Y:S02]  /*0130*/  LOP3.LUT R2, R19.reuse, 0x20, RZ, 0xfc, !PT ;  /* 0x0000002013027812 */ /* 0x040fe400078efcff */
[----:B------:R-:W-:Y:S02]  /*0140*/  LOP3.LUT R9, R19, 0x10, RZ, 0xfc, !PT ;  /* 0x0000001013097812 */ /* 0x000fe400078efcff */
[----:B------:R-:W-:Y:S01]  /*0150*/  IADD3 R29, R21, 0x48, RZ ;  /* 0x00000048151d7810 */ /* 0x000fe20007ffe0ff */
[----:B------:R1:W2:Y:S01]  /*0160*/  @P1 LDG.E.EL R0, desc[UR4][R14.64] ;  /* 0x000000040e001981 */ /* 0x0002a2000c2e1900 */
[----:B------:R-:W-:-:S02]  /*0170*/  ISETP.LT.AND P6, PT, R4, 0xc0, !P0 ;  /* 0x000000c00400780c */ /* 0x000fc400047c1270 */
[----:B------:R-:W-:Y:S02]  /*0180*/  ISETP.LT.AND P4, PT, R11, 0xc0, !P0 ;  /* 0x000000c00b00780c */ /* 0x000fe40004781270 */
[----:B------:R-:W-:Y:S02]  /*0190*/  ISETP.LT.AND P3, PT, R2, 0xc0, !P0 ;  /* 0x000000c00200780c */ /* 0x000fe40004761270 */
[----:B------:R-:W-:Y:S01]  /*01a0*/  LOP3.LUT R22, R19, 0x28, RZ, 0xfc, !PT ;  /* 0x0000002813167812 */ /* 0x000fe200078efcff */
[----:B------:R-:W-:Y:S01]  /*01b0*/  HFMA2.MMA R5, -RZ, RZ, 0, 0 ;  /* 0x00000000ff057435 */ /* 0x000fe200000001ff */
[----:B------:R-:W-:Y:S01]  /*01c0*/  MOV R8, RZ ;  /* 0x000000ff00087202 */ /* 0x000fe20000000f00 */
[----:B------:R-:W-:Y:S01]  /*01d0*/  IMAD.WIDE R28, R29, 0x4, R12 ;  /* 0x000000041d1c7825 */ /* 0x000fe200078e020c */
[----:B------:R-:W-:Y:S02]  /*01e0*/  ISETP.LT.AND P5, PT, R9, 0xc0, !P0 ;  /* 0x000000c00900780c */ /* 0x000fe400047a1270 */
[----:B-1----:R-:W-:-:S02]  /*01f0*/  IADD3 R15, R21, 0xd8, RZ ;  /* 0x000000d8150f7810 */ /* 0x002fc40007ffe0ff */
[----:B------:R-:W-:Y:S02]  /*0200*/  LOP3.LUT R24, R19, 0x30, RZ, 0xfc, !PT ;  /* 0x0000003013187812 */ /* 0x000fe400078efcff */
[----:B------:R-:W-:Y:S02]  /*0210*/  CS2R R6, SRZ ;  /* 0x0000000000067805 */ /* 0x000fe4000001ff00 */
[----:B------:R-:W-:Y:S02]  /*0220*/  IADD3 R17, R21, 0x120, RZ ;  /* 0x0000012015117810 */ /* 0x000fe40007ffe0ff */
[----:B------:R-:W-:Y:S02]  /*0230*/  P2R R18, PR, RZ, 0x2 ;  /* 0x00000002ff127803 */ /* 0x000fe40000000000 */
[----:B------:R-:W-:Y:S02]  /*0240*/  IADD3 R27, R21, 0x90, RZ ;  /* 0x00000090151b7810 */ /* 0x000fe40007ffe0ff */
[----:B------:R-:W-:Y:S01]  /*0250*/  ISETP.LT.AND P2, PT, R22, 0xc0, !P0 ;  /* 0x000000c01600780c */ /* 0x000fe20004741270 */
[--C-:B------:R-:W-:Y:S01]  /*0260*/  IMAD.WIDE R14, R15, 0x4, R12.reuse ;  /* 0x000000040f0e7825 */ /* 0x100fe200078e020c */
[----:B------:R-:W-:Y:S01]  /*0270*/  ISETP.LT.AND P1, PT, R24, 0xc0, !P0 ;  /* 0x000000c01800780c */ /* 0x000fe20004721270 */
[----:B------:R1:W3:Y:S01]  /*0280*/  @P6 LDG.E.EL R8, desc[UR4][R28.64] ;  /* 0x000000041c086981 */ /* 0x0002e2000c2e1900 */
[----:B------:R-:W-:Y:S01]  /*0290*/  IADD3 R20, R21, 0x168, RZ ;  /* 0x0000016815147810 */ /* 0x000fe20007ffe0ff */
[--C-:B------:R-:W-:Y:S01]  /*02a0*/  IMAD.WIDE R16, R17, 0x4, R12.reuse ;  /* 0x0000000411107825 */ /* 0x100fe200078e020c */
[----:B------:R-:W-:Y:S01]  /*02b0*/  HFMA2.MMA R23, -RZ, RZ, 0, 0 ;  /* 0x00000000ff177435 */ /* 0x000fe200000001ff */
[----:B------:R-:W-:Y:S01]  /*02c0*/  P2R R3, PR, RZ, 0x40 ;  /* 0x00000040ff037803 */ /* 0x000fe20000000000 */
[----:B------:R4:W3:Y:S01]  /*02d0*/  @P4 LDG.E.EL R6, desc[UR4][R14.64] ;  /* 0x000000040e064981 */ /* 0x0008e2000c2e1900 */
[----:B------:R-:W-:Y:S01]  /*02e0*/  IMAD.WIDE R26, R27, 0x4, R12 ;  /* 0x000000041b1a7825 */ /* 0x000fe200078e020c */
[----:B------:R-:W-:-:S02]  /*02f0*/  ISETP.NE.AND P6, PT, R18, RZ, PT ;  /* 0x000000ff1200720c */ /* 0x000fc40003fc5270 */
[----:B-1----:R-:W-:Y:S01]  /*0300*/  IADD3 R29, R21, 0x1b0, RZ ;  /* 0x000001b0151d7810 */ /* 0x002fe20007ffe0ff */
[----:B------:R1:W3:Y:S01]  /*0310*/  @P3 LDG.E.EL R5, desc[UR4][R16.64] ;  /* 0x0000000410053981 */ /* 0x0002e2000c2e1900 */
[----:B------:R-:W-:Y:S01]  /*0320*/  MOV R18, RZ ;  /* 0x000000ff00127202 */ /* 0x000fe20000000f00 */
[--C-:B----4-:R-:W-:Y:S02]  /*0330*/  IMAD.WIDE R14, R20, 0x4, R12.reuse ;  /* 0x00000004140e7825 */ /* 0x110fe400078e020c */
[----:B------:R4:W3:Y:S04]  /*0340*/  @P5 LDG.E.EL R7, desc[UR4][R26.64] ;  /* 0x000000041a075981 */ /* 0x0008e8000c2e1900 */
[----:B------:R-:W3:Y:S01]  /*0350*/  @P2 LDG.E.EL R18, desc[UR4][R14.64] ;  /* 0x000000040e122981 */ /* 0x000ee2000c2e1900 */
[----:B-1----:R-:W-:-:S05]  /*0360*/  IMAD.WIDE R16, R29, 0x4, R12 ;  /* 0x000000041d107825 */ /* 0x002fca00078e020c */
[----:B------:R1:W3:Y:S01]  /*0370*/  @P1 LDG.E.EL R23, desc[UR4][R16.64] ;  /* 0x0000000410171981 */ /* 0x0002e2000c2e1900 */
[----:B------:R-:W-:Y:S01]  /*0380*/  IADD3 R21, R21, 0x1f8, RZ ;  /* 0x000001f815157810 */ /* 0x000fe20007ffe0ff */
[----:B----4-:R-:W-:-:S04]  /*0390*/  IMAD.HI R27, R19, 0x55555556, RZ ;  /* 0x55555556131b7827 */ /* 0x010fc800078e02ff */
[----:B------:R-:W-:Y:S02]  /*03a0*/  IMAD.WIDE R20, R21, 0x4, R12 ;  /* 0x0000000415147825 */ /* 0x000fe400078e020c */
[----:B------:R-:W4:Y:S01]  /*03b0*/  LDC.64 R12, c[0x0][0x218] ;  /* 0x00008600ff0c7b82 */ /* 0x000f220000000a00 */
[----:B------:R-:W-:Y:S02]  /*03c0*/  LEA.HI R28, R27, R27, RZ, 0x1 ;  /* 0x0000001b1b1c7211 */ /* 0x000fe400078f08ff */
[----:B------:R-:W-:-:S03]  /*03d0*/  LOP3.LUT R25, R19, 0x38, RZ, 0xfc, !PT ;  /* 0x0000003813197812 */ /* 0x000fc600078efcff */
[----:B------:R-:W-:Y:S01]  /*03e0*/  IMAD R19, R28, -0x3, R19 ;  /* 0xfffffffd1c137824 */ /* 0x000fe200078e0213 */
[----:B------:R-:W-:-:S03]  /*03f0*/  ISETP.LT.AND P0, PT, R25, 0xc0, !P0 ;  /* 0x000000c01900780c */ /* 0x000fc60004701270 */
[----:B------:R-:W-:Y:S01]  /*0400*/  IMAD R19, R10, 0x3, R19 ;  /* 0x000000030a137824 */ /* 0x000fe200078e0213 */
[----:B------:R-:W-:-:S03]  /*0410*/  MOV R26, RZ ;  /* 0x000000ff001a7202 */ /* 0x000fc60000000f00 */
[----:B------:R-:W-:Y:S02]  /*0420*/  IMAD R19, R28, 0x1b, R19 ;  /* 0x0000001b1c137824 */ /* 0x000fe400078e0213 */
[----:B-1----:R-:W-:-:S04]  /*0430*/  IMAD.HI R16, R9, 0x55555556, RZ ;  /* 0x5555555609107827 */ /* 0x002fc800078e02ff */
[----:B------:R1:W5:Y:S01]  /*0440*/  @P0 LDG.E.EL R26, desc[UR4][R20.64] ;  /* 0x00000004141a0981 */ /* 0x000362000c2e1900 */
[----:B0---4-:R-:W-:Y:S01]  /*0450*/  IMAD.WIDE R14, R19, 0x4, R12 ;  /* 0x00000004130e7825 */ /* 0x011fe200078e020c */
[----:B------:R-:W-:-:S03]  /*0460*/  LEA.HI R16, R16, R16, RZ, 0x1 ;  /* 0x0000001010107211 */ /* 0x000fc600078f08ff */
[----:B------:R-:W-:-:S04]  /*0470*/  IMAD.HI R17, R11, 0x55555556, RZ ;  /* 0x555555560b117827 */ /* 0x000fc800078e02ff */
[----:B------:R-:W-:-:S04]  /*0480*/  IMAD R9, R16, -0x3, R9 ;  /* 0xfffffffd10097824 */ /* 0x000fc800078e0209 */
[----:B------:R-:W-:Y:S02]  /*0490*/  IMAD R9, R16, 0x1b, R9 ;  /* 0x0000001b10097824 */ /* 0x000fe400078e0209 */
[----:B------:R-:W-:-:S04]  /*04a0*/  IMAD.HI R16, R2, 0x55555556, RZ ;  /* 0x5555555602107827 */ /* 0x000fc800078e02ff */
[----:B------:R-:W-:Y:S01]  /*04b0*/  IMAD R9, R10, 0x3, R9 ;  /* 0x000000030a097824 */ /* 0x000fe200078e0209 */
[----:B--2---:R0:W-:Y:S01]  /*04c0*/  @P6 STG.E desc[UR4][R14.64], R0 ;  /* 0x000000000e006986 */ /* 0x0041e2000c101904 */
[----:B------:R-:W-:Y:S01]  /*04d0*/  ISETP.NE.AND P6, PT, R3, RZ, PT ;  /* 0x000000ff0300720c */ /* 0x000fe20003fc5270 */
[----:B------:R-:W-:-:S05]  /*04e0*/  IMAD.HI R3, R4, 0x55555556, RZ ;  /* 0x5555555604037827 */ /* 0x000fca00078e02ff */
[----:B------:R-:W-:-:S05]  /*04f0*/  LEA.HI R3, R3, R3, RZ, 0x1 ;  /* 0x0000000303037211 */ /* 0x000fca00078f08ff */
[----:B------:R-:W-:Y:S02]  /*0500*/  IMAD R4, R3, -0x3, R4 ;  /* 0xfffffffd03047824 */ /* 0x000fe400078e0204 */
[----:B0-----:R-:W-:-:S04]  /*0510*/  IMAD.HI R0, R22, 0x55555556, RZ ;  /* 0x5555555616007827 */ /* 0x001fc800078e02ff */
[----:B------:R-:W-:Y:S01]  /*0520*/  IMAD R3, R3, 0x1b, R4 ;  /* 0x0000001b03037824 */ /* 0x000fe200078e0204 */
[----:B------:R-:W-:Y:S01]  /*0530*/  LEA.HI R4, R17, R17, RZ, 0x1 ;  /* 0x0000001111047211 */ /* 0x000fe200078f08ff */
[----:B------:R-:W-:-:S04]  /*0540*/  IMAD.HI R17, R24, 0x55555556, RZ ;  /* 0x5555555618117827 */ /* 0x000fc800078e02ff */
[----:B------:R-:W-:Y:S01]  /*0550*/  IMAD.HI R14, R25, 0x55555556, RZ ;  /* 0x55555556190e7827 */ /* 0x000fe200078e02ff */
[----:B------:R-:W-:-:S03]  /*0560*/  LEA.HI R15, R16, R16, RZ, 0x1 ;  /* 0x00000010100f7211 */ /* 0x000fc600078f08ff */
[----:B------:R-:W-:Y:S01]  /*0570*/  IMAD R19, R4, -0x3, R11 ;  /* 0xfffffffd04137824 */ /* 0x000fe200078e020b */
[----:B------:R-:W-:Y:S02]  /*0580*/  LEA.HI R11, R0, R0, RZ, 0x1 ;  /* 0x00000000000b7211 */ /* 0x000fe400078f08ff */
[----:B------:R-:W-:Y:S02]  /*0590*/  LEA.HI R17, R17, R17, RZ, 0x1 ;  /* 0x0000001111117211 */ /* 0x000fe400078f08ff */
[----:B------:R-:W-:Y:S01]  /*05a0*/  LEA.HI R0, R14, R14, RZ, 0x1 ;  /* 0x0000000e0e007211 */ /* 0x000fe200078f08ff */
[----:B------:R-:W-:Y:S02]  /*05b0*/  IMAD R2, R15, -0x3, R2 ;  /* 0xfffffffd0f027824 */ /* 0x000fe400078e0202 */
[----:B------:R-:W-:Y:S02]  /*05c0*/  IMAD R22, R11, -0x3, R22 ;  /* 0xfffffffd0b167824 */ /* 0x000fe400078e0216 */
[----:B------:R-:W-:-:S02]  /*05d0*/  IMAD R24, R17, -0x3, R24 ;  /* 0xfffffffd11187824 */ /* 0x000fc400078e0218 */
[----:B------:R-:W-:Y:S02]  /*05e0*/  IMAD R25, R0, -0x3, R25 ;  /* 0xfffffffd00197824 */ /* 0x000fe400078e0219 */
[----:B------:R-:W-:Y:S02]  /*05f0*/  IMAD R19, R4, 0x1b, R19 ;  /* 0x0000001b04137824 */ /* 0x000fe400078e0213 */
[----:B-1----:R-:W-:Y:S02]  /*0600*/  IMAD R21, R15, 0x1b, R2 ;  /* 0x0000001b0f157824 */ /* 0x002fe400078e0202 */
[----:B------:R-:W-:Y:S02]  /*0610*/  IMAD R11, R11, 0x1b, R22 ;  /* 0x0000001b0b0b7824 */ /* 0x000fe400078e0216 */
[----:B------:R-:W-:Y:S02]  /*0620*/  IMAD R27, R17, 0x1b, R24 ;  /* 0x0000001b111b7824 */ /* 0x000fe400078e0218 */
[----:B------:R-:W-:-:S02]  /*0630*/  IMAD R29, R0, 0x1b, R25 ;  /* 0x0000001b001d7824 */ /* 0x000fc400078e0219 */
[C---:B------:R-:W-:Y:S02]  /*0640*/  IMAD R3, R10.reuse, 0x3, R3 ;  /* 0x000000030a037824 */ /* 0x040fe400078e0203 */
[C---:B------:R-:W-:Y:S02]  /*0650*/  IMAD R15, R10.reuse, 0x3, R19 ;  /* 0x000000030a0f7824 */ /* 0x040fe400078e0213 */
[C---:B------:R-:W-:Y:S02]  /*0660*/  IMAD R17, R10.reuse, 0x3, R21 ;  /* 0x000000030a117824 */ /* 0x040fe400078e0215 */
[C---:B------:R-:W-:Y:S02]  /*0670*/  IMAD R21, R10.reuse, 0x3, R11 ;  /* 0x000000030a157824 */ /* 0x040fe400078e020b */
[C---:B------:R-:W-:Y:S02]  /*0680*/  IMAD R25, R10.reuse, 0x3, R27 ;  /* 0x000000030a197824 */ /* 0x040fe400078e021b */
[----:B------:R-:W-:-:S02]  /*0690*/  IMAD R29, R10, 0x3, R29 ;  /* 0x000000030a1d7824 */ /* 0x000fc400078e021d */
[----:B------:R-:W-:-:S04]  /*06a0*/  IMAD.WIDE R2, R3, 0x4, R12 ;  /* 0x0000000403027825 */ /* 0x000fc800078e020c */
[--C-:B------:R-:W-:Y:S01]  /*06b0*/  IMAD.WIDE R10, R9, 0x4, R12.reuse ;  /* 0x00000004090a7825 */ /* 0x100fe200078e020c */
[----:B---3--:R0:W-:Y:S03]  /*06c0*/  @P6 STG.E desc[UR4][R2.64], R8 ;  /* 0x0000000802006986 */ /* 0x0081e6000c101904 */
[--C-:B------:R-:W-:Y:S01]  /*06d0*/  IMAD.WIDE R14, R15, 0x4, R12.reuse ;  /* 0x000000040f0e7825 */ /* 0x100fe200078e020c */
[----:B------:R0:W-:Y:S03]  /*06e0*/  @P5 STG.E desc[UR4][R10.64], R7 ;  /* 0x000000070a005986 */ /* 0x0001e6000c101904 */
[--C-:B------:R-:W-:Y:S01]  /*06f0*/  IMAD.WIDE R16, R17, 0x4, R12.reuse ;  /* 0x0000000411107825 */ /* 0x100fe200078e020c */
[----:B------:R0:W-:Y:S03]  /*0700*/  @P4 STG.E desc[UR4][R14.64], R6 ;  /* 0x000000060e004986 */ /* 0x0001e6000c101904 */
[--C-:B------:R-:W-:Y:S01]  /*0710*/  IMAD.WIDE R20, R21, 0x4, R12.reuse ;  /* 0x0000000415147825 */ /* 0x100fe200078e020c */
[----:B------:R0:W-:Y:S03]  /*0720*/  @P3 STG.E desc[UR4][R16.64], R5 ;  /* 0x0000000510003986 */ /* 0x0001e6000c101904 */
[--C-:B------:R-:W-:Y:S01]  /*0730*/  IMAD.WIDE R24, R25, 0x4, R12.reuse ;  /* 0x0000000419187825 */ /* 0x100fe200078e020c */
[----:B------:R0:W-:Y:S04]  /*0740*/  @P2 STG.E desc[UR4][R20.64], R18 ;  /* 0x0000001214002986 */ /* 0x0001e8000c101904 */
[----:B------:R0:W-:Y:S01]  /*0750*/  @P1 STG.E desc[UR4][R24.64], R23 ;  /* 0x0000001718001986 */ /* 0x0001e2000c101904 */
[----:B------:R-:W-:Y:S01]  /*0760*/  IMAD.WIDE R12, R29, 0x4, R12 ;  /* 0x000000041d0c7825 */ /* 0x000fe200078e020c */
[----:B0-----:R-:W-:Y:S06]  /*0770*/  @!P0 EXIT ;  /* 0x000000000000894d */ /* 0x001fec0003800000 */
[----:B-----5:R-:W-:Y:S01]  /*0780*/  STG.E desc[UR4][R12.64], R26 ;  /* 0x0000001a0c007986 */ /* 0x020fe2000c101904 */
[----:B------:R-:W-:Y:S05]  /*0790*/  EXIT ;  /* 0x000000000000794d */ /* 0x000fea0003800000 */
.L_x_0:
[----:B------:R-:W-:-:S00]  /*07a0*/  BRA `(.L_x_0) ;  /* 0xfffffffc00fc7947 */ /* 0x000fc0000383ffff */
[----:B------:R-:W-:-:S00]  /*07b0*/  NOP ;  /* 0x0000000000007918 */ /* 0x000fc00000000000 */
        /* <DEDUP_REMOVED lines=12> */
.L_x_1:


//--------------------- .nv.constant0.triton_poi_fused_convolution_0 --------------------------
	.section	.nv.constant0.triton_poi_fused_convolution_0,"a",@progbits
	.sectionflags	@""
	.align	4
.nv.constant0.triton_poi_fused_convolution_0:
	.zero		552
